//
// Generated by NVIDIA NVVM Compiler
//
// Compiler Build ID: CL-36424714
// Cuda compilation tools, release 13.0, V13.0.88
// Based on NVVM 20.0.0
//

.version 9.0
.target sm_100
.address_size 64

	// .globl	_Z17calcMatrixElementPiS_

.visible .entry _Z17calcMatrixElementPiS_(
	.param .u64 .ptr .align 1 _Z17calcMatrixElementPiS__param_0,
	.param .u64 .ptr .align 1 _Z17calcMatrixElementPiS__param_1
)
{
	.reg .b32 	%r<7>;
	.reg .b64 	%rd<9>;

	ld.param.u64 	%rd1, [_Z17calcMatrixElementPiS__param_0];
	ld.param.u64 	%rd2, [_Z17calcMatrixElementPiS__param_1];
	cvta.to.global.u64 	%rd3, %rd2;
	cvta.to.global.u64 	%rd4, %rd1;
	mov.u32 	%r1, %ctaid.x;
	mov.u32 	%r2, %tid.x;
	mad.lo.s32 	%r3, %r1, 10, %r2;
	mul.wide.u32 	%rd5, %r3, 4;
	add.s64 	%rd6, %rd4, %rd5;
	ld.global.u32 	%r4, [%rd6];
	mul.wide.u32 	%rd7, %r2, 4;
	add.s64 	%rd8, %rd3, %rd7;
	ld.global.u32 	%r5, [%rd8];
	mul.lo.s32 	%r6, %r5, %r4;
	st.global.u32 	[%rd6], %r6;
	ret;

}


// ===== COMPILED SASS (sm_100) =====

	.target	sm_100

	.elftype	@"ET_EXEC"


//--------------------- .note.nv.tkinfo           --------------------------
	.section	.note.nv.tkinfo,"",@"SHT_NOTE"
	.sectionflags	@"SHF_NOTE_NV_TKINFO"
	.tkinfo
        /*0018*/ 	.word	0x00000002
        /*0030*/ 	.string	""
        /*0030*/ 	.string	"ptxas"
        /*0030*/ 	.string	"Cuda compilation tools, release 13.0, V13.0.88"
        /*0030*/ 	.string	"Build cuda_13.0.r13.0/compiler.36424714_0"
        /*0030*/ 	.string	"-arch sm_100 -m 64 "



//--------------------- .note.nv.cuinfo           --------------------------
	.section	.note.nv.cuinfo,"",@"SHT_NOTE"
	.sectionflags	@"SHF_NOTE_NV_CUINFO"
        /*0018*/ 	.short	0x0002
        /*001a*/ 	.short	0x0064
        /*001c*/ 	.short	0x0082
	.zero		2


//--------------------- .nv.info                  --------------------------
	.section	.nv.info,"",@"SHT_CUDA_INFO"
	.align	4


	//----- nvinfo : EIATTR_REGCOUNT
	.align		4
        /*0000*/ 	.byte	0x04, 0x2f
        /*0002*/ 	.short	(.L_1 - .L_0)
	.align		4
.L_0:
        /*0004*/ 	.word	index@(_Z17calcMatrixElementPiS_)
        /*0008*/ 	.word	0x0000000a


	//----- nvinfo : EIATTR_FRAME_SIZE
	.align		4
.L_1:
        /*000c*/ 	.byte	0x04, 0x11
        /*000e*/ 	.short	(.L_3 - .L_2)
	.align		4
.L_2:
        /*0010*/ 	.word	index@(_Z17calcMatrixElementPiS_)
        /*0014*/ 	.word	0x00000000


	//----- nvinfo : EIATTR_MIN_STACK_SIZE
	.align		4
.L_3:
        /*0018*/ 	.byte	0x04, 0x12
        /*001a*/ 	.short	(.L_5 - .L_4)
	.align		4
.L_4:
        /*001c*/ 	.word	index@(_Z17calcMatrixElementPiS_)
        /*0020*/ 	.word	0x00000000
.L_5:


//--------------------- .nv.compat                --------------------------
	.section	.nv.compat,"",@"SHT_CUDA_COMPAT_INFO"
	.align	4
        /*0000*/ 	.byte	0x02, 0x09, 0x00, 0x00, 0x02, 0x02, 0x01, 0x00, 0x02, 0x05, 0x05, 0x00, 0x03, 0x07, 0x01, 0x01
        /*0010*/ 	.byte	0x02, 0x03, 0x00, 0x00, 0x02, 0x06, 0x01, 0x00, 0x04, 0x0b, 0x08, 0x00, 0x09, 0x00, 0x00, 0x00
        /*0020*/ 	.byte	0x00, 0x00, 0x00, 0x00


//--------------------- .nv.info._Z17calcMatrixElementPiS_ --------------------------
	.section	.nv.info._Z17calcMatrixElementPiS_,"",@"SHT_CUDA_INFO"
	.sectionflags	@""
	.align	4


	//----- nvinfo : EIATTR_CUDA_API_VERSION
	.align		4
        /*0000*/ 	.byte	0x04, 0x37
        /*0002*/ 	.short	(.L_7 - .L_6)
.L_6:
        /*0004*/ 	.word	0x00000082


	//----- nvinfo : EIATTR_KPARAM_INFO
	.align		4
.L_7:
        /*0008*/ 	.byte	0x04, 0x17
        /*000a*/ 	.short	(.L_9 - .L_8)
.L_8:
        /*000c*/ 	.word	0x00000000
        /*0010*/ 	.short	0x0001
        /*0012*/ 	.short	0x0008
        /*0014*/ 	.byte	0x00, 0xf5, 0x21, 0x00


	//----- nvinfo : EIATTR_KPARAM_INFO
	.align		4
.L_9:
        /*0018*/ 	.byte	0x04, 0x17
        /*001a*/ 	.short	(.L_11 - .L_10)
.L_10:
        /*001c*/ 	.word	0x00000000
        /*0020*/ 	.short	0x0000
        /*0022*/ 	.short	0x0000
        /*0024*/ 	.byte	0x00, 0xf5, 0x21, 0x00


	//----- nvinfo : EIATTR_SPARSE_MMA_MASK
	.align		4
.L_11:
        /*0028*/ 	.byte	0x03, 0x50
        /*002a*/ 	.short	0x0000


	//----- nvinfo : EIATTR_MAXREG_COUNT
	.align		4
        /*002c*/ 	.byte	0x03, 0x1b
        /*002e*/ 	.short	0x00ff


	//----- nvinfo : EIATTR_MERCURY_ISA_VERSION
	.align		4
        /*0030*/ 	.byte	0x03, 0x5f
        /*0032*/ 	.short	0x0101


	//----- nvinfo : EIATTR_VRC_CTA_INIT_COUNT
	.align		4
        /*0034*/ 	.byte	0x02, 0x4a
	.zero		1
	.zero		1


	//----- nvinfo : EIATTR_EXIT_INSTR_OFFSETS
	.align		4
        /*0038*/ 	.byte	0x04, 0x1c
        /*003a*/ 	.short	(.L_13 - .L_12)


	//   ....[0]....
.L_12:
        /*003c*/ 	.word	0x000000d0


	//----- nvinfo : EIATTR_CBANK_PARAM_SIZE
	.align		4
.L_13:
        /*0040*/ 	.byte	0x03, 0x19
        /*0042*/ 	.short	0x0010


	//----- nvinfo : EIATTR_PARAM_CBANK
	.align		4
        /*0044*/ 	.byte	0x04, 0x0a
        /*0046*/ 	.short	(.L_15 - .L_14)
	.align		4
.L_14:
        /*0048*/ 	.word	index@(.nv.constant0._Z17calcMatrixElementPiS_)
        /*004c*/ 	.short	0x0380
        /*004e*/ 	.short	0x0010


	//----- nvinfo : EIATTR_SW_WAR
	.align		4
.L_15:
        /*0050*/ 	.byte	0x04, 0x36
        /*0052*/ 	.short	(.L_17 - .L_16)
.L_16:
        /*0054*/ 	.word	0x00000008
.L_17:


//--------------------- .nv.callgraph             --------------------------
	.section	.nv.callgraph,"",@"SHT_CUDA_CALLGRAPH"
	.align	4
	.sectionentsize	8
	.align		4
        /*0000*/ 	.word	0x00000000
	.align		4
        /*0004*/ 	.word	0xffffffff
	.align		4
        /*0008*/ 	.word	0x00000000
	.align		4
        /*000c*/ 	.word	0xfffffffe
	.align		4
        /*0010*/ 	.word	0x00000000
	.align		4
        /*0014*/ 	.word	0xfffffffd
	.align		4
        /*0018*/ 	.word	0x00000000
	.align		4
        /*001c*/ 	.word	0xfffffffc


//--------------------- .text._Z17calcMatrixElementPiS_ --------------------------
	.section	.text._Z17calcMatrixElementPiS_,"ax",@progbits
	.align	128
        .global         _Z17calcMatrixElementPiS_
        .type           _Z17calcMatrixElementPiS_,@function
        .size           _Z17calcMatrixElementPiS_,(.L_x_1 - _Z17calcMatrixElementPiS_)
        .other          _Z17calcMatrixElementPiS_,@"STO_CUDA_ENTRY STV_DEFAULT"
_Z17calcMatrixElementPiS_:
.text._Z17calcMatrixElementPiS_:
[----:B------:R-:W-:Y:S01]  /*0000*/  LDC R1, c[0x0][0x37c] ;  /* 0x0000df00ff017b82 */ /* 0x000fe20000000800 */
[----:B------:R-:W0:Y:S07]  /*0010*/  S2R R7, SR_CTAID.X ;  /* 0x0000000000077919 */ /* 0x000e2e0000002500 */
[----:B------:R-:W1:Y:S01]  /*0020*/  LDC.64 R4, c[0x0][0x388] ;  /* 0x0000e200ff047b82 */ /* 0x000e620000000a00 */
[----:B------:R-:W2:Y:S01]  /*0030*/  LDCU.64 UR4, c[0x0][0x358] ;  /* 0x00006b00ff0477ac */ /* 0x000ea20008000a00 */
[----:B------:R-:W0:Y:S06]  /*0040*/  S2R R0, SR_TID.X ;  /* 0x0000000000007919 */ /* 0x000e2c0000002100 */
[----:B------:R-:W3:Y:S01]  /*0050*/  LDC.64 R2, c[0x0][0x380] ;  /* 0x0000e000ff027b82 */ /* 0x000ee20000000a00 */
[----:B0-----:R-:W-:-:S02]  /*0060*/  IMAD R7, R7, 0xa, R0 ;  /* 0x0000000a07077824 */ /* 0x001fc400078e0200 */
[----:B-1----:R-:W-:-:S04]  /*0070*/  IMAD.WIDE.U32 R4, R0, 0x4, R4 ;  /* 0x0000000400047825 */ /* 0x002fc800078e0004 */
[----:B---3--:R-:W-:Y:S02]  /*0080*/  IMAD.WIDE.U32 R2, R7, 0x4, R2 ;  /* 0x0000000407027825 */ /* 0x008fe400078e0002 */
[----:B--2---:R-:W2:Y:S04]  /*0090*/  LDG.E R5, desc[UR4][R4.64] ;  /* 0x0000000404057981 */ /* 0x004ea8000c1e1900 */
[----:B------:R-:W2:Y:S02]  /*00a0*/  LDG.E R0, desc[UR4][R2.64] ;  /* 0x0000000402007981 */ /* 0x000ea4000c1e1900 */
[----:B--2---:R-:W-:-:S05]  /*00b0*/  IMAD R7, R0, R5, RZ ;  /* 0x0000000500077224 */ /* 0x004fca00078e02ff */
[----:B------:R-:W-:Y:S01]  /*00c0*/  STG.E desc[UR4][R2.64], R7 ;  /* 0x0000000702007986 */ /* 0x000fe2000c101904 */
[----:B------:R-:W-:Y:S05]  /*00d0*/  EXIT ;  /* 0x000000000000794d */ /* 0x000fea0003800000 */
.L_x_0:
[----:B------:R-:W-:-:S00]  /*00e0*/  BRA `(.L_x_0) ;  /* 0xfffffffc00fc7947 */ /* 0x000fc0000383ffff */
[----:B------:R-:W-:-:S00]  /*00f0*/  NOP ;  /* 0x0000000000007918 */ /* 0x000fc00000000000 */
        /* <DEDUP_REMOVED lines=8> */
.L_x_1:


//--------------------- .nv.shared.reserved.0     --------------------------
	.section	.nv.shared.reserved.0,"aw",@nobits
	.weak		__nv_reservedSMEM_offset_0_alias
	.size		__nv_reservedSMEM_offset_0_alias, 0, 64
	.other		__nv_reservedSMEM_offset_0_alias,@"STO_CUDA_RESERVED_SHARED STV_DEFAULT"
__nv_reservedSMEM_offset_0_alias:
	.zero		0
	.zero		64


//--------------------- .nv.constant0._Z17calcMatrixElementPiS_ --------------------------
	.section	.nv.constant0._Z17calcMatrixElementPiS_,"a",@progbits
	.sectionflags	@""
	.align	4
.nv.constant0._Z17calcMatrixElementPiS_:
	.zero		912


//--------------------- SYMBOLS --------------------------

	.type		.nv.reservedSmem.offset0,@object
	.size		.nv.reservedSmem.offset0,0x4
